	.headerflags	@"EF_CUDA_TEXMODE_UNIFIED EF_CUDA_64BIT_ADDRESS EF_CUDA_ACCELERATORS EF_CUDA_SM90 EF_CUDA_VIRTUAL_SM(EF_CUDA_SM90)"
	.elftype	@"ET_EXEC"


//--------------------- .nv.info                  --------------------------
	.section	.nv.info,"",@"SHT_CUDA_INFO"
	.align	4


	//----- nvinfo : EIATTR_REGCOUNT
	.align		4
        /*0000*/ 	.byte	0x04, 0x2f
        /*0002*/ 	.short	(.L_2 - .L_1)
	.align		4
.L_1:
        /*0004*/ 	.word	index@(triton_poi_fused_gelu_7)
        /*0008*/ 	.word	0x0000000d


	//----- nvinfo : EIATTR_MIN_STACK_SIZE
	.align		4
.L_2:
        /*000c*/ 	.byte	0x04, 0x12
        /*000e*/ 	.short	(.L_4 - .L_3)
	.align		4
.L_3:
        /*0010*/ 	.word	index@(triton_poi_fused_gelu_7)
        /*0014*/ 	.word	0x00000000


	//----- nvinfo : EIATTR_FRAME_SIZE
	.align		4
.L_4:
        /*0018*/ 	.byte	0x04, 0x11
        /*001a*/ 	.short	(.L_6 - .L_5)
	.align		4
.L_5:
        /*001c*/ 	.word	index@(triton_poi_fused_gelu_7)
        /*0020*/ 	.word	0x00000000


	//----- nvinfo : EIATTR_MIN_STACK_SIZE
	.align		4
.L_6:
        /*0024*/ 	.byte	0x04, 0x12
        /*0026*/ 	.short	(.L_8 - .L_7)
	.align		4
.L_7:
        /*0028*/ 	.word	index@(triton_poi_fused_gelu_7)
        /*002c*/ 	.word	0x00000000
.L_8:


//--------------------- .nv.info.triton_poi_fused_gelu_7 --------------------------
	.section	.nv.info.triton_poi_fused_gelu_7,"",@"SHT_CUDA_INFO"
	.sectionflags	@""
	.align	4


	//----- nvinfo : EIATTR_CUDA_API_VERSION
	.align		4
        /*0000*/ 	.byte	0x04, 0x37
        /*0002*/ 	.short	(.L_10 - .L_9)
.L_9:
        /*0004*/ 	.word	0x0000007c


	//----- nvinfo : EIATTR_KPARAM_INFO
	.align		4
.L_10:
        /*0008*/ 	.byte	0x04, 0x17
        /*000a*/ 	.short	(.L_12 - .L_11)
.L_11:
        /*000c*/ 	.word	0x00000000
        /*0010*/ 	.short	0x0002
        /*0012*/ 	.short	0x0010
        /*0014*/ 	.byte	0x00, 0xf0, 0x11, 0x00


	//----- nvinfo : EIATTR_KPARAM_INFO
	.align		4
.L_12:
        /*0018*/ 	.byte	0x04, 0x17
        /*001a*/ 	.short	(.L_14 - .L_13)
.L_13:
        /*001c*/ 	.word	0x00000000
        /*0020*/ 	.short	0x0001
        /*0022*/ 	.short	0x0008
        /*0024*/ 	.byte	0x00, 0xf4, 0x21, 0x00


	//----- nvinfo : EIATTR_KPARAM_INFO
	.align		4
.L_14:
        /*0028*/ 	.byte	0x04, 0x17
        /*002a*/ 	.short	(.L_16 - .L_15)
.L_15:
        /*002c*/ 	.word	0x00000000
        /*0030*/ 	.short	0x0000
        /*0032*/ 	.short	0x0000
        /*0034*/ 	.byte	0x00, 0xf4, 0x21, 0x00


	//----- nvinfo : EIATTR_SPARSE_MMA_MASK
	.align		4
.L_16:
        /*0038*/ 	.byte	0x03, 0x50
        /*003a*/ 	.short	0x0000


	//----- nvinfo : EIATTR_MAXREG_COUNT
	.align		4
        /*003c*/ 	.byte	0x03, 0x1b
        /*003e*/ 	.short	0x00ff


	//----- nvinfo : EIATTR_EXIT_INSTR_OFFSETS
	.align		4
        /*0040*/ 	.byte	0x04, 0x1c
        /*0042*/ 	.short	(.L_18 - .L_17)


	//   ....[0]....
.L_17:
        /*0044*/ 	.word	0x000002f0


	//   ....[1]....
        /*0048*/ 	.word	0x00000310


	//----- nvinfo : EIATTR_REQNTID
	.align		4
.L_18:
        /*004c*/ 	.byte	0x04, 0x10
        /*004e*/ 	.short	(.L_20 - .L_19)
.L_19:
        /*0050*/ 	.word	0x00000080
        /*0054*/ 	.word	0x00000001
        /*0058*/ 	.word	0x00000001


	//----- nvinfo : EIATTR_CBANK_PARAM_SIZE
	.align		4
.L_20:
        /*005c*/ 	.byte	0x03, 0x19
        /*005e*/ 	.short	0x0014


	//----- nvinfo : EIATTR_PARAM_CBANK
	.align		4
        /*0060*/ 	.byte	0x04, 0x0a
        /*0062*/ 	.short	(.L_22 - .L_21)
	.align		4
.L_21:
        /*0064*/ 	.word	index@(.nv.constant0.triton_poi_fused_gelu_7)
        /*0068*/ 	.short	0x0210
        /*006a*/ 	.short	0x0014


	//----- nvinfo : EIATTR_SW_WAR
	.align		4
.L_22:
        /*006c*/ 	.byte	0x04, 0x36
        /*006e*/ 	.short	(.L_24 - .L_23)
.L_23:
        /*0070*/ 	.word	0x00000008
.L_24:


//--------------------- .nv.callgraph             --------------------------
	.section	.nv.callgraph,"",@"SHT_CUDA_CALLGRAPH"
	.align	4
	.sectionentsize	8
	.align		4
        /*0000*/ 	.word	0x00000000
	.align		4
        /*0004*/ 	.word	0xffffffff
	.align		4
        /*0008*/ 	.word	0x00000000
	.align		4
        /*000c*/ 	.word	0xfffffffe
	.align		4
        /*0010*/ 	.word	0x00000000
	.align		4
        /*0014*/ 	.word	0xfffffffd
	.align		4
        /*0018*/ 	.word	0x00000000
	.align		4
        /*001c*/ 	.word	0xfffffffc


//--------------------- .nv.constant4             --------------------------
	.section	.nv.constant4,"a",@progbits
	.align	8
	.align		8
.nv.constant4:
        /*0000*/ 	.dword	_$_str


//--------------------- .text.triton_poi_fused_gelu_7 --------------------------
	.section	.text.triton_poi_fused_gelu_7,"ax",@progbits
	.align	128
        .global         triton_poi_fused_gelu_7
        .type           triton_poi_fused_gelu_7,@function
        .size           triton_poi_fused_gelu_7,(.L_x_1 - triton_poi_fused_gelu_7)
        .other          triton_poi_fused_gelu_7,@"STO_CUDA_ENTRY STV_DEFAULT"
triton_poi_fused_gelu_7:
.text.triton_poi_fused_gelu_7:
[----:B------:R-:W0:Y:S02]  /*0000*/  LDC R1, c[0x0][0x28] ;  /* 0x00000a00ff017b82 */ /* 0x000e240000000800 */
[----:B------:R-:W1:Y:S01]  /*0010*/  S2R R0, SR_TID.X ;  /* 0x0000000000007919 */ /* 0x000e620000002100 */
[----:B------:R-:W2:Y:S01]  /*0020*/  LDC.64 R2, c[0x0][0x210] ;  /* 0x00008400ff027b82 */ /* 0x000ea20000000a00 */
[----:B------:R-:W-:Y:S01]  /*0030*/  HFMA2.MMA R4, -RZ, RZ, 0, 0 ;  /* 0x00000000ff047435 */ /* 0x000fe200000001ff */
[----:B------:R-:W-:Y:S01]  /*0040*/  ULDC.64 UR4, c[0x0][0x208] ;  /* 0x0000820000047ab9 */ /* 0x000fe20000000a00 */
[----:B------:R-:W3:Y:S01]  /*0050*/  S2R R5, SR_CTAID.X ;  /* 0x0000000000057919 */ /* 0x000ee20000002500 */
[----:B------:R-:W-:Y:S01]  /*0060*/  HFMA2.MMA R7, -RZ, RZ, 0.958984375, -6.1690807342529296875e-05 ;  /* 0x3bac840bff077435 */ /* 0x000fe200000001ff */
[----:B------:R-:W-:Y:S01]  /*0070*/  IMAD.MOV.U32 R6, RZ, RZ, -0x460a9f47 ;  /* 0xb9f560b9ff067424 */ /* 0x000fe200078e00ff */
[----:B------:R-:W-:Y:S01]  /*0080*/  HFMA2.MMA R8, -RZ, RZ, -1.26171875, -2.110004425048828125e-05 ;  /* 0xbd0c8162ff087435 */ /* 0x000fe200000001ff */
[----:B------:R-:W-:Y:S01]  /*0090*/  ULDC.64 UR6, c[0x0][0x218] ;  /* 0x0000860000067ab9 */ /* 0x000fe20000000a00 */
[----:B-1----:R-:W-:-:S04]  /*00a0*/  LOP3.LUT R0, R0, 0x7f, RZ, 0xc0, !PT ;  /* 0x0000007f00007812 */ /* 0x002fc800078ec0ff */
[----:B---3--:R-:W-:-:S04]  /*00b0*/  LEA R0, R5, R0, 0x7 ;  /* 0x0000000005007211 */ /* 0x008fc800078e38ff */
[C---:B------:R-:W-:Y:S01]  /*00c0*/  ISETP.GE.AND P0, PT, R0.reuse, 0x100, PT ;  /* 0x000001000000780c */ /* 0x040fe20003f06270 */
[----:B--2---:R-:W-:-:S12]  /*00d0*/  IMAD.WIDE R2, R0, 0x4, R2 ;  /* 0x0000000400027825 */ /* 0x004fd800078e0202 */
[----:B------:R1:W2:Y:S01]  /*00e0*/  @!P0 LDG.E R4, desc[UR4][R2.64] ;  /* 0x0000000402048981 */ /* 0x0002a2000c1e1900 */
[----:B------:R-:W-:Y:S01]  /*00f0*/  MOV R5, 0x3789ca3c ;  /* 0x3789ca3c00057802 */ /* 0x000fe20000000f00 */
[----:B-1----:R-:W-:Y:S01]  /*0100*/  HFMA2.MMA R3, -RZ, RZ, 1.853515625, -0.00091457366943359375 ;  /* 0x3f6a937eff037435 */ /* 0x002fe200000001ff */
[----:B------:R-:W-:Y:S02]  /*0110*/  IMAD.MOV.U32 R2, RZ, RZ, 0x3e1cf906 ;  /* 0x3e1cf906ff027424 */ /* 0x000fe400078e00ff */
[C---:B--2---:R-:W-:Y:S01]  /*0120*/  FMUL R10, R4.reuse, 0.70710676908493041992 ;  /* 0x3f3504f3040a7820 */ /* 0x044fe20000400000 */
[----:B------:R-:W-:-:S03]  /*0130*/  FMUL R4, R4, 0.5 ;  /* 0x3f00000004047820 */ /* 0x000fc60000400000 */
[----:B------:R-:W-:-:S05]  /*0140*/  FADD.FTZ R9, |R10|, -RZ ;  /* 0x800000ff0a097221 */ /* 0x000fca0000010200 */
[----:B------:R-:W-:-:S13]  /*0150*/  FSETP.GE.AND P1, PT, R9, 1.0029599666595458984, PT ;  /* 0x3f8060fe0900780b */ /* 0x000fda0003f26000 */
[----:B------:R-:W-:Y:S01]  /*0160*/  @!P1 MOV R5, 0x38b1e96a ;  /* 0x38b1e96a00059802 */ /* 0x000fe20000000f00 */
[----:B------:R-:W-:Y:S02]  /*0170*/  @!P1 IMAD.MOV.U32 R6, RZ, RZ, -0x45a8b2e0 ;  /* 0xba574d20ff069424 */ /* 0x000fe400078e00ff */
[----:B------:R-:W-:Y:S01]  /*0180*/  @!P1 FMUL R9, R10, R10 ;  /* 0x0000000a0a099220 */ /* 0x000fe20000400000 */
[----:B------:R-:W-:Y:S01]  /*0190*/  @!P1 MOV R7, 0x3baad5ea ;  /* 0x3baad5ea00079802 */ /* 0x000fe20000000f00 */
[----:B------:R-:W-:Y:S01]  /*01a0*/  @!P1 IMAD.MOV.U32 R2, RZ, RZ, 0x3de718af ;  /* 0x3de718afff029424 */ /* 0x000fe200078e00ff */
[----:B------:R-:W-:Y:S01]  /*01b0*/  @!P1 MOV R8, 0xbcdc1be7 ;  /* 0xbcdc1be700089802 */ /* 0x000fe20000000f00 */
[----:B------:R-:W-:Y:S01]  /*01c0*/  FFMA.FTZ R6, R9, R5, R6 ;  /* 0x0000000509067223 */ /* 0x000fe20000010006 */
[----:B------:R-:W-:Y:S02]  /*01d0*/  @!P1 MOV R3, 0xbec093ac ;  /* 0xbec093ac00039802 */ /* 0x000fe40000000f00 */
[----:B------:R-:W-:Y:S01]  /*01e0*/  MOV R5, 0x3f20d842 ;  /* 0x3f20d84200057802 */ /* 0x000fe20000000f00 */
[----:B------:R-:W-:Y:S01]  /*01f0*/  FFMA.FTZ R7, R6, R9, R7 ;  /* 0x0000000906077223 */ /* 0x000fe20000010007 */
[----:B------:R-:W-:-:S03]  /*0200*/  @!P1 MOV R5, 0x3e0375d3 ;  /* 0x3e0375d300059802 */ /* 0x000fc60000000f00 */
[----:B------:R-:W-:-:S04]  /*0210*/  FFMA.FTZ R7, R7, R9, R8 ;  /* 0x0000000907077223 */ /* 0x000fc80000010008 */
[----:B------:R-:W-:-:S04]  /*0220*/  FFMA.FTZ R2, R7, R9, R2 ;  /* 0x0000000907027223 */ /* 0x000fc80000010002 */
[----:B------:R-:W-:Y:S01]  /*0230*/  FFMA.FTZ R2, R2, R9, R3 ;  /* 0x0000000902027223 */ /* 0x000fe20000010003 */
[----:B------:R-:W-:-:S03]  /*0240*/  FSEL R3, -R9, R10, P1 ;  /* 0x0000000a09037208 */ /* 0x000fc60000800100 */
[----:B------:R-:W-:-:S04]  /*0250*/  FFMA.FTZ R2, R2, R9, R5 ;  /* 0x0000000902027223 */ /* 0x000fc80000010005 */
[----:B------:R-:W-:Y:S01]  /*0260*/  FFMA.FTZ R5, R2, R3, R3 ;  /* 0x0000000302057223 */ /* 0x000fe20000010003 */
[----:B------:R-:W-:-:S03]  /*0270*/  SHF.R.S32.HI R3, RZ, 0x1f, R0 ;  /* 0x0000001fff037819 */ /* 0x000fc60000011400 */
[----:B------:R-:W1:Y:S02]  /*0280*/  @P1 MUFU.EX2 R2, R5 ;  /* 0x0000000500021308 */ /* 0x000e640000000800 */
[----:B-1----:R-:W-:-:S05]  /*0290*/  @P1 FADD R2, -R2, 1 ;  /* 0x3f80000002021421 */ /* 0x002fca0000000100 */
[----:B------:R-:W-:Y:S02]  /*02a0*/  @P1 LOP3.LUT R5, R2, 0x80000000, R10, 0xf8, !PT ;  /* 0x8000000002051812 */ /* 0x000fe400078ef80a */
[----:B------:R-:W-:-:S03]  /*02b0*/  LEA R2, P1, R0, UR6, 0x2 ;  /* 0x0000000600027c11 */ /* 0x000fc6000f8210ff */
[----:B------:R-:W-:Y:S01]  /*02c0*/  FADD R7, R5, 1 ;  /* 0x3f80000005077421 */ /* 0x000fe20000000000 */
[----:B------:R-:W-:-:S03]  /*02d0*/  LEA.HI.X R3, R0, UR7, R3, 0x2, P1 ;  /* 0x0000000700037c11 */ /* 0x000fc600088f1403 */
[----:B------:R-:W-:Y:S01]  /*02e0*/  FMUL R7, R4, R7 ;  /* 0x0000000704077220 */ /* 0x000fe20000400000 */
[----:B------:R-:W-:Y:S06]  /*02f0*/  @P0 EXIT ;  /* 0x000000000000094d */ /* 0x000fec0003800000 */
[----:B------:R-:W-:Y:S01]  /*0300*/  STG.E desc[UR4][R2.64], R7 ;  /* 0x0000000702007986 */ /* 0x000fe2000c101904 */
[----:B------:R-:W-:Y:S05]  /*0310*/  EXIT ;  /* 0x000000000000794d */ /* 0x000fea0003800000 */
.L_x_0:
[----:B------:R-:W-:-:S00]  /*0320*/  BRA `(.L_x_0) ;  /* 0xfffffffc00fc7947 */ /* 0x000fc0000383ffff */
[----:B------:R-:W-:-:S00]  /*0330*/  NOP ;  /* 0x0000000000007918 */ /* 0x000fc00000000000 */
        /* <DEDUP_REMOVED lines=12> */
.L_x_1:


//--------------------- .nv.global.init           --------------------------
	.section	.nv.global.init,"aw",@progbits
.nv.global.init:
	.type		_$_str,@object
	.size		_$_str,(.L_0 - _$_str)
_$_str:
        /*0000*/ 	.byte	0x5f, 0x5f, 0x43, 0x55, 0x44, 0x41, 0x5f, 0x46, 0x54, 0x5a, 0x00
.L_0:


//--------------------- .nv.constant0.triton_poi_fused_gelu_7 --------------------------
	.section	.nv.constant0.triton_poi_fused_gelu_7,"a",@progbits
	.sectionflags	@""
	.align	4
.nv.constant0.triton_poi_fused_gelu_7:
	.zero		548
